//
// Generated by NVIDIA NVVM Compiler
//
// Compiler Build ID: CL-36424714
// Cuda compilation tools, release 13.0, V13.0.88
// Based on NVVM 20.0.0
//

.version 9.0
.target sm_100
.address_size 64

	// .globl	_Z14multiplicationPiS_S_iiii

.visible .entry _Z14multiplicationPiS_S_iiii(
	.param .u64 .ptr .align 1 _Z14multiplicationPiS_S_iiii_param_0,
	.param .u64 .ptr .align 1 _Z14multiplicationPiS_S_iiii_param_1,
	.param .u64 .ptr .align 1 _Z14multiplicationPiS_S_iiii_param_2,
	.param .u32 _Z14multiplicationPiS_S_iiii_param_3,
	.param .u32 _Z14multiplicationPiS_S_iiii_param_4,
	.param .u32 _Z14multiplicationPiS_S_iiii_param_5,
	.param .u32 _Z14multiplicationPiS_S_iiii_param_6
)
{
	.reg .pred 	%p<11>;
	.reg .b32 	%r<113>;
	.reg .b64 	%rd<40>;

	ld.param.u64 	%rd5, [_Z14multiplicationPiS_S_iiii_param_0];
	ld.param.u64 	%rd6, [_Z14multiplicationPiS_S_iiii_param_1];
	ld.param.u64 	%rd4, [_Z14multiplicationPiS_S_iiii_param_2];
	ld.param.u32 	%r32, [_Z14multiplicationPiS_S_iiii_param_3];
	ld.param.u32 	%r34, [_Z14multiplicationPiS_S_iiii_param_4];
	ld.param.u32 	%r33, [_Z14multiplicationPiS_S_iiii_param_5];
	cvta.to.global.u64 	%rd1, %rd6;
	cvta.to.global.u64 	%rd2, %rd5;
	mov.u32 	%r35, %tid.x;
	mov.u32 	%r36, %ctaid.x;
	mov.u32 	%r37, %ntid.x;
	mad.lo.s32 	%r38, %r36, %r37, %r35;
	mov.u32 	%r39, %tid.y;
	mov.u32 	%r40, %ctaid.y;
	mov.u32 	%r41, %ntid.y;
	mad.lo.s32 	%r42, %r40, %r41, %r39;
	mad.lo.s32 	%r1, %r34, %r42, %r38;
	mul.lo.s32 	%r43, %r33, %r34;
	setp.ge.s32 	%p1, %r1, %r43;
	@%p1 bra 	$L__BB0_14;
	div.s32 	%r2, %r1, %r33;
	setp.lt.s32 	%p2, %r32, 1;
	mov.b32 	%r112, 0;
	@%p2 bra 	$L__BB0_13;
	rem.s32 	%r47, %r1, %r33;
	mul.lo.s32 	%r3, %r47, %r32;
	and.b32  	%r4, %r32, 7;
	setp.lt.u32 	%p3, %r32, 8;
	mov.b32 	%r107, 0;
	mov.u32 	%r112, %r107;
	@%p3 bra 	$L__BB0_5;
	and.b32  	%r107, %r32, 2147483640;
	neg.s32 	%r101, %r107;
	shl.b32 	%r7, %r33, 3;
	add.s64 	%rd3, %rd2, 16;
	mov.b32 	%r112, 0;
	mul.wide.s32 	%rd11, %r33, 4;
	mov.u32 	%r99, %r3;
	mov.u32 	%r100, %r2;
$L__BB0_4:
	.pragma "nounroll";
	mul.wide.s32 	%rd7, %r99, 4;
	add.s64 	%rd8, %rd3, %rd7;
	ld.global.u32 	%r49, [%rd8+-16];
	mul.wide.s32 	%rd9, %r100, 4;
	add.s64 	%rd10, %rd1, %rd9;
	ld.global.u32 	%r50, [%rd10];
	mad.lo.s32 	%r51, %r50, %r49, %r112;
	ld.global.u32 	%r52, [%rd8+-12];
	add.s64 	%rd12, %rd10, %rd11;
	ld.global.u32 	%r53, [%rd12];
	mad.lo.s32 	%r54, %r53, %r52, %r51;
	ld.global.u32 	%r55, [%rd8+-8];
	add.s64 	%rd13, %rd12, %rd11;
	ld.global.u32 	%r56, [%rd13];
	mad.lo.s32 	%r57, %r56, %r55, %r54;
	ld.global.u32 	%r58, [%rd8+-4];
	add.s64 	%rd14, %rd13, %rd11;
	ld.global.u32 	%r59, [%rd14];
	mad.lo.s32 	%r60, %r59, %r58, %r57;
	ld.global.u32 	%r61, [%rd8];
	add.s64 	%rd15, %rd14, %rd11;
	ld.global.u32 	%r62, [%rd15];
	mad.lo.s32 	%r63, %r62, %r61, %r60;
	ld.global.u32 	%r64, [%rd8+4];
	add.s64 	%rd16, %rd15, %rd11;
	ld.global.u32 	%r65, [%rd16];
	mad.lo.s32 	%r66, %r65, %r64, %r63;
	ld.global.u32 	%r67, [%rd8+8];
	add.s64 	%rd17, %rd16, %rd11;
	ld.global.u32 	%r68, [%rd17];
	mad.lo.s32 	%r69, %r68, %r67, %r66;
	ld.global.u32 	%r70, [%rd8+12];
	add.s64 	%rd18, %rd17, %rd11;
	ld.global.u32 	%r71, [%rd18];
	mad.lo.s32 	%r112, %r71, %r70, %r69;
	add.s32 	%r101, %r101, 8;
	add.s32 	%r100, %r100, %r7;
	add.s32 	%r99, %r99, 8;
	setp.ne.s32 	%p4, %r101, 0;
	@%p4 bra 	$L__BB0_4;
$L__BB0_5:
	setp.eq.s32 	%p5, %r4, 0;
	@%p5 bra 	$L__BB0_13;
	and.b32  	%r19, %r32, 3;
	setp.lt.u32 	%p6, %r4, 4;
	@%p6 bra 	$L__BB0_8;
	add.s32 	%r73, %r107, %r3;
	mul.wide.s32 	%rd19, %r73, 4;
	add.s64 	%rd20, %rd2, %rd19;
	ld.global.u32 	%r74, [%rd20];
	mad.lo.s32 	%r75, %r107, %r33, %r2;
	mul.wide.s32 	%rd21, %r75, 4;
	add.s64 	%rd22, %rd1, %rd21;
	ld.global.u32 	%r76, [%rd22];
	mad.lo.s32 	%r77, %r76, %r74, %r112;
	ld.global.u32 	%r78, [%rd20+4];
	mul.wide.s32 	%rd23, %r33, 4;
	add.s64 	%rd24, %rd22, %rd23;
	ld.global.u32 	%r79, [%rd24];
	mad.lo.s32 	%r80, %r79, %r78, %r77;
	ld.global.u32 	%r81, [%rd20+8];
	add.s64 	%rd25, %rd24, %rd23;
	ld.global.u32 	%r82, [%rd25];
	mad.lo.s32 	%r83, %r82, %r81, %r80;
	ld.global.u32 	%r84, [%rd20+12];
	add.s64 	%rd26, %rd25, %rd23;
	ld.global.u32 	%r85, [%rd26];
	mad.lo.s32 	%r112, %r85, %r84, %r83;
	add.s32 	%r107, %r107, 4;
$L__BB0_8:
	setp.eq.s32 	%p7, %r19, 0;
	@%p7 bra 	$L__BB0_13;
	setp.eq.s32 	%p8, %r19, 1;
	@%p8 bra 	$L__BB0_11;
	add.s32 	%r87, %r107, %r3;
	mul.wide.s32 	%rd27, %r87, 4;
	add.s64 	%rd28, %rd2, %rd27;
	ld.global.u32 	%r88, [%rd28];
	mad.lo.s32 	%r89, %r107, %r33, %r2;
	mul.wide.s32 	%rd29, %r89, 4;
	add.s64 	%rd30, %rd1, %rd29;
	ld.global.u32 	%r90, [%rd30];
	mad.lo.s32 	%r91, %r90, %r88, %r112;
	ld.global.u32 	%r92, [%rd28+4];
	mul.wide.s32 	%rd31, %r33, 4;
	add.s64 	%rd32, %rd30, %rd31;
	ld.global.u32 	%r93, [%rd32];
	mad.lo.s32 	%r112, %r93, %r92, %r91;
	add.s32 	%r107, %r107, 2;
$L__BB0_11:
	and.b32  	%r94, %r32, 1;
	setp.eq.b32 	%p9, %r94, 1;
	not.pred 	%p10, %p9;
	@%p10 bra 	$L__BB0_13;
	add.s32 	%r95, %r107, %r3;
	mul.wide.s32 	%rd33, %r95, 4;
	add.s64 	%rd34, %rd2, %rd33;
	ld.global.u32 	%r96, [%rd34];
	mad.lo.s32 	%r97, %r107, %r33, %r2;
	mul.wide.s32 	%rd35, %r97, 4;
	add.s64 	%rd36, %rd1, %rd35;
	ld.global.u32 	%r98, [%rd36];
	mad.lo.s32 	%r112, %r98, %r96, %r112;
$L__BB0_13:
	cvta.to.global.u64 	%rd37, %rd4;
	mul.wide.s32 	%rd38, %r1, 4;
	add.s64 	%rd39, %rd37, %rd38;
	st.global.u32 	[%rd39], %r112;
$L__BB0_14:
	ret;

}


// ===== COMPILED SASS (sm_100) =====

	.target	sm_100

	.elftype	@"ET_EXEC"


//--------------------- .note.nv.tkinfo           --------------------------
	.section	.note.nv.tkinfo,"",@"SHT_NOTE"
	.sectionflags	@"SHF_NOTE_NV_TKINFO"
	.tkinfo
        /*0018*/ 	.word	0x00000002
        /*0030*/ 	.string	""
        /*0030*/ 	.string	"ptxas"
        /*0030*/ 	.string	"Cuda compilation tools, release 13.0, V13.0.88"
        /*0030*/ 	.string	"Build cuda_13.0.r13.0/compiler.36424714_0"
        /*0030*/ 	.string	"-arch sm_100 -m 64 "



//--------------------- .note.nv.cuinfo           --------------------------
	.section	.note.nv.cuinfo,"",@"SHT_NOTE"
	.sectionflags	@"SHF_NOTE_NV_CUINFO"
        /*0018*/ 	.short	0x0002
        /*001a*/ 	.short	0x0064
        /*001c*/ 	.short	0x0082
	.zero		2


//--------------------- .nv.info                  --------------------------
	.section	.nv.info,"",@"SHT_CUDA_INFO"
	.align	4


	//----- nvinfo : EIATTR_REGCOUNT
	.align		4
        /*0000*/ 	.byte	0x04, 0x2f
        /*0002*/ 	.short	(.L_1 - .L_0)
	.align		4
.L_0:
        /*0004*/ 	.word	index@(_Z14multiplicationPiS_S_iiii)
        /*0008*/ 	.word	0x00000020


	//----- nvinfo : EIATTR_FRAME_SIZE
	.align		4
.L_1:
        /*000c*/ 	.byte	0x04, 0x11
        /*000e*/ 	.short	(.L_3 - .L_2)
	.align		4
.L_2:
        /*0010*/ 	.word	index@(_Z14multiplicationPiS_S_iiii)
        /*0014*/ 	.word	0x00000000


	//----- nvinfo : EIATTR_MIN_STACK_SIZE
	.align		4
.L_3:
        /*0018*/ 	.byte	0x04, 0x12
        /*001a*/ 	.short	(.L_5 - .L_4)
	.align		4
.L_4:
        /*001c*/ 	.word	index@(_Z14multiplicationPiS_S_iiii)
        /*0020*/ 	.word	0x00000000
.L_5:


//--------------------- .nv.compat                --------------------------
	.section	.nv.compat,"",@"SHT_CUDA_COMPAT_INFO"
	.align	4
        /*0000*/ 	.byte	0x02, 0x09, 0x00, 0x00, 0x02, 0x02, 0x01, 0x00, 0x02, 0x05, 0x05, 0x00, 0x03, 0x07, 0x01, 0x01
        /*0010*/ 	.byte	0x02, 0x03, 0x00, 0x00, 0x02, 0x06, 0x01, 0x00, 0x04, 0x0b, 0x08, 0x00, 0x09, 0x00, 0x00, 0x00
        /*0020*/ 	.byte	0x00, 0x00, 0x00, 0x00


//--------------------- .nv.info._Z14multiplicationPiS_S_iiii --------------------------
	.section	.nv.info._Z14multiplicationPiS_S_iiii,"",@"SHT_CUDA_INFO"
	.sectionflags	@""
	.align	4


	//----- nvinfo : EIATTR_CUDA_API_VERSION
	.align		4
        /*0000*/ 	.byte	0x04, 0x37
        /*0002*/ 	.short	(.L_7 - .L_6)
.L_6:
        /*0004*/ 	.word	0x00000082


	//----- nvinfo : EIATTR_KPARAM_INFO
	.align		4
.L_7:
        /*0008*/ 	.byte	0x04, 0x17
        /*000a*/ 	.short	(.L_9 - .L_8)
.L_8:
        /*000c*/ 	.word	0x00000000
        /*0010*/ 	.short	0x0006
        /*0012*/ 	.short	0x0024
        /*0014*/ 	.byte	0x00, 0xf0, 0x11, 0x00


	//----- nvinfo : EIATTR_KPARAM_INFO
	.align		4
.L_9:
        /*0018*/ 	.byte	0x04, 0x17
        /*001a*/ 	.short	(.L_11 - .L_10)
.L_10:
        /*001c*/ 	.word	0x00000000
        /*0020*/ 	.short	0x0005
        /*0022*/ 	.short	0x0020
        /*0024*/ 	.byte	0x00, 0xf0, 0x11, 0x00


	//----- nvinfo : EIATTR_KPARAM_INFO
	.align		4
.L_11:
        /*0028*/ 	.byte	0x04, 0x17
        /*002a*/ 	.short	(.L_13 - .L_12)
.L_12:
        /*002c*/ 	.word	0x00000000
        /*0030*/ 	.short	0x0004
        /*0032*/ 	.short	0x001c
        /*0034*/ 	.byte	0x00, 0xf0, 0x11, 0x00


	//----- nvinfo : EIATTR_KPARAM_INFO
	.align		4
.L_13:
        /*0038*/ 	.byte	0x04, 0x17
        /*003a*/ 	.short	(.L_15 - .L_14)
.L_14:
        /*003c*/ 	.word	0x00000000
        /*0040*/ 	.short	0x0003
        /*0042*/ 	.short	0x0018
        /*0044*/ 	.byte	0x00, 0xf0, 0x11, 0x00


	//----- nvinfo : EIATTR_KPARAM_INFO
	.align		4
.L_15:
        /*0048*/ 	.byte	0x04, 0x17
        /*004a*/ 	.short	(.L_17 - .L_16)
.L_16:
        /*004c*/ 	.word	0x00000000
        /*0050*/ 	.short	0x0002
        /*0052*/ 	.short	0x0010
        /*0054*/ 	.byte	0x00, 0xf5, 0x21, 0x00


	//----- nvinfo : EIATTR_KPARAM_INFO
	.align		4
.L_17:
        /*0058*/ 	.byte	0x04, 0x17
        /*005a*/ 	.short	(.L_19 - .L_18)
.L_18:
        /*005c*/ 	.word	0x00000000
        /*0060*/ 	.short	0x0001
        /*0062*/ 	.short	0x0008
        /*0064*/ 	.byte	0x00, 0xf5, 0x21, 0x00


	//----- nvinfo : EIATTR_KPARAM_INFO
	.align		4
.L_19:
        /*0068*/ 	.byte	0x04, 0x17
        /*006a*/ 	.short	(.L_21 - .L_20)
.L_20:
        /*006c*/ 	.word	0x00000000
        /*0070*/ 	.short	0x0000
        /*0072*/ 	.short	0x0000
        /*0074*/ 	.byte	0x00, 0xf5, 0x21, 0x00


	//----- nvinfo : EIATTR_SPARSE_MMA_MASK
	.align		4
.L_21:
        /*0078*/ 	.byte	0x03, 0x50
        /*007a*/ 	.short	0x0000


	//----- nvinfo : EIATTR_MAXREG_COUNT
	.align		4
        /*007c*/ 	.byte	0x03, 0x1b
        /*007e*/ 	.short	0x00ff


	//----- nvinfo : EIATTR_MERCURY_ISA_VERSION
	.align		4
        /*0080*/ 	.byte	0x03, 0x5f
        /*0082*/ 	.short	0x0101


	//----- nvinfo : EIATTR_VRC_CTA_INIT_COUNT
	.align		4
        /*0084*/ 	.byte	0x02, 0x4a
	.zero		1
	.zero		1


	//----- nvinfo : EIATTR_EXIT_INSTR_OFFSETS
	.align		4
        /*0088*/ 	.byte	0x04, 0x1c
        /*008a*/ 	.short	(.L_23 - .L_22)


	//   ....[0]....
.L_22:
        /*008c*/ 	.word	0x000000e0


	//   ....[1]....
        /*0090*/ 	.word	0x00000a30


	//----- nvinfo : EIATTR_CBANK_PARAM_SIZE
	.align		4
.L_23:
        /*0094*/ 	.byte	0x03, 0x19
        /*0096*/ 	.short	0x0028


	//----- nvinfo : EIATTR_PARAM_CBANK
	.align		4
        /*0098*/ 	.byte	0x04, 0x0a
        /*009a*/ 	.short	(.L_25 - .L_24)
	.align		4
.L_24:
        /*009c*/ 	.word	index@(.nv.constant0._Z14multiplicationPiS_S_iiii)
        /*00a0*/ 	.short	0x0380
        /*00a2*/ 	.short	0x0028


	//----- nvinfo : EIATTR_SW_WAR
	.align		4
.L_25:
        /*00a4*/ 	.byte	0x04, 0x36
        /*00a6*/ 	.short	(.L_27 - .L_26)
.L_26:
        /*00a8*/ 	.word	0x00000008
.L_27:


//--------------------- .nv.callgraph             --------------------------
	.section	.nv.callgraph,"",@"SHT_CUDA_CALLGRAPH"
	.align	4
	.sectionentsize	8
	.align		4
        /*0000*/ 	.word	0x00000000
	.align		4
        /*0004*/ 	.word	0xffffffff
	.align		4
        /*0008*/ 	.word	0x00000000
	.align		4
        /*000c*/ 	.word	0xfffffffe
	.align		4
        /*0010*/ 	.word	0x00000000
	.align		4
        /*0014*/ 	.word	0xfffffffd
	.align		4
        /*0018*/ 	.word	0x00000000
	.align		4
        /*001c*/ 	.word	0xfffffffc


//--------------------- .text._Z14multiplicationPiS_S_iiii --------------------------
	.section	.text._Z14multiplicationPiS_S_iiii,"ax",@progbits
	.align	128
        .global         _Z14multiplicationPiS_S_iiii
        .type           _Z14multiplicationPiS_S_iiii,@function
        .size           _Z14multiplicationPiS_S_iiii,(.L_x_5 - _Z14multiplicationPiS_S_iiii)
        .other          _Z14multiplicationPiS_S_iiii,@"STO_CUDA_ENTRY STV_DEFAULT"
_Z14multiplicationPiS_S_iiii:
.text._Z14multiplicationPiS_S_iiii:
[----:B------:R-:W-:Y:S01]  /*0000*/  LDC R1, c[0x0][0x37c] ;  /* 0x0000df00ff017b82 */ /* 0x000fe20000000800 */
[----:B------:R-:W0:Y:S07]  /*0010*/  S2R R0, SR_TID.X ;  /* 0x0000000000007919 */ /* 0x000e2e0000002100 */
[----:B------:R-:W0:Y:S01]  /*0020*/  S2UR UR4, SR_CTAID.X ;  /* 0x00000000000479c3 */ /* 0x000e220000002500 */
[----:B------:R-:W1:Y:S01]  /*0030*/  LDCU UR6, c[0x0][0x39c] ;  /* 0x00007380ff0677ac */ /* 0x000e620008000800 */
[----:B------:R-:W2:Y:S06]  /*0040*/  S2R R2, SR_TID.Y ;  /* 0x0000000000027919 */ /* 0x000eac0000002200 */
[----:B------:R-:W0:Y:S08]  /*0050*/  LDC R3, c[0x0][0x360] ;  /* 0x0000d800ff037b82 */ /* 0x000e300000000800 */
[----:B------:R-:W2:Y:S08]  /*0060*/  S2UR UR5, SR_CTAID.Y ;  /* 0x00000000000579c3 */ /* 0x000eb00000002600 */
[----:B------:R-:W2:Y:S08]  /*0070*/  LDC R5, c[0x0][0x364] ;  /* 0x0000d900ff057b82 */ /* 0x000eb00000000800 */
[----:B------:R-:W3:Y:S01]  /*0080*/  LDC R15, c[0x0][0x3a0] ;  /* 0x0000e800ff0f7b82 */ /* 0x000ee20000000800 */
[----:B0-----:R-:W-:-:S02]  /*0090*/  IMAD R0, R3, UR4, R0 ;  /* 0x0000000403007c24 */ /* 0x001fc4000f8e0200 */
[----:B--2---:R-:W-:-:S04]  /*00a0*/  IMAD R3, R5, UR5, R2 ;  /* 0x0000000505037c24 */ /* 0x004fc8000f8e0202 */
[----:B-1----:R-:W-:Y:S02]  /*00b0*/  IMAD R0, R3, UR6, R0 ;  /* 0x0000000603007c24 */ /* 0x002fe4000f8e0200 */
[----:B---3--:R-:W-:-:S05]  /*00c0*/  IMAD R5, R15, UR6, RZ ;  /* 0x000000060f057c24 */ /* 0x008fca000f8e02ff */
[----:B------:R-:W-:-:S13]  /*00d0*/  ISETP.GE.AND P0, PT, R0, R5, PT ;  /* 0x000000050000720c */ /* 0x000fda0003f06270 */
[----:B------:R-:W-:Y:S05]  /*00e0*/  @P0 EXIT ;  /* 0x000000000000094d */ /* 0x000fea0003800000 */
[----:B------:R-:W-:Y:S01]  /*00f0*/  IABS R5, R15 ;  /* 0x0000000f00057213 */ /* 0x000fe20000000000 */
[----:B------:R-:W0:Y:S01]  /*0100*/  LDC R14, c[0x0][0x398] ;  /* 0x0000e600ff0e7b82 */ /* 0x000e220000000800 */
[----:B------:R-:W1:Y:S01]  /*0110*/  LDCU.64 UR6, c[0x0][0x358] ;  /* 0x00006b00ff0677ac */ /* 0x000e620008000a00 */
[----:B------:R-:W-:Y:S01]  /*0120*/  MOV R25, RZ ;  /* 0x000000ff00197202 */ /* 0x000fe20000000f00 */
[----:B------:R-:W2:Y:S08]  /*0130*/  I2F.RP R4, R5 ;  /* 0x0000000500047306 */ /* 0x000eb00000209400 */
[----:B--2---:R-:W2:Y:S02]  /*0140*/  MUFU.RCP R4, R4 ;  /* 0x0000000400047308 */ /* 0x004ea40000001000 */
[----:B--2---:R-:W-:-:S06]  /*0150*/  IADD3 R2, PT, PT, R4, 0xffffffe, RZ ;  /* 0x0ffffffe04027810 */ /* 0x004fcc0007ffe0ff */
[----:B------:R2:W3:Y:S02]  /*0160*/  F2I.FTZ.U32.TRUNC.NTZ R3, R2 ;  /* 0x0000000200037305 */ /* 0x0004e4000021f000 */
[----:B--2---:R-:W-:Y:S01]  /*0170*/  HFMA2 R2, -RZ, RZ, 0, 0 ;  /* 0x00000000ff027431 */ /* 0x004fe200000001ff */
[----:B---3--:R-:W-:-:S05]  /*0180*/  IADD3 R6, PT, PT, RZ, -R3, RZ ;  /* 0x80000003ff067210 */ /* 0x008fca0007ffe0ff */
[----:B------:R-:W-:Y:S01]  /*0190*/  IMAD R7, R6, R5, RZ ;  /* 0x0000000506077224 */ /* 0x000fe200078e02ff */
[----:B------:R-:W-:-:S03]  /*01a0*/  IABS R6, R0 ;  /* 0x0000000000067213 */ /* 0x000fc60000000000 */
[----:B------:R-:W-:Y:S01]  /*01b0*/  IMAD.HI.U32 R3, R3, R7, R2 ;  /* 0x0000000703037227 */ /* 0x000fe200078e0002 */
[----:B------:R-:W-:-:S04]  /*01c0*/  LOP3.LUT R2, R0, R15, RZ, 0x3c, !PT ;  /* 0x0000000f00027212 */ /* 0x000fc800078e3cff */
[----:B------:R-:W-:Y:S01]  /*01d0*/  ISETP.GE.AND P0, PT, R2, RZ, PT ;  /* 0x000000ff0200720c */ /* 0x000fe20003f06270 */
[----:B------:R-:W-:-:S05]  /*01e0*/  IMAD.HI.U32 R3, R3, R6, RZ ;  /* 0x0000000603037227 */ /* 0x000fca00078e00ff */
[----:B------:R-:W-:-:S05]  /*01f0*/  IADD3 R4, PT, PT, -R3, RZ, RZ ;  /* 0x000000ff03047210 */ /* 0x000fca0007ffe1ff */
[----:B------:R-:W-:-:S05]  /*0200*/  IMAD R4, R5, R4, R6 ;  /* 0x0000000405047224 */ /* 0x000fca00078e0206 */
[----:B------:R-:W-:-:S13]  /*0210*/  ISETP.GT.U32.AND P2, PT, R5, R4, PT ;  /* 0x000000040500720c */ /* 0x000fda0003f44070 */
[-C--:B------:R-:W-:Y:S02]  /*0220*/  @!P2 IADD3 R4, PT, PT, R4, -R5.reuse, RZ ;  /* 0x800000050404a210 */ /* 0x080fe40007ffe0ff */
[----:B------:R-:W-:Y:S02]  /*0230*/  @!P2 IADD3 R3, PT, PT, R3, 0x1, RZ ;  /* 0x000000010303a810 */ /* 0x000fe40007ffe0ff */
[----:B------:R-:W-:-:S13]  /*0240*/  ISETP.GE.U32.AND P1, PT, R4, R5, PT ;  /* 0x000000050400720c */ /* 0x000fda0003f26070 */
[----:B------:R-:W-:Y:S02]  /*0250*/  @P1 IADD3 R3, PT, PT, R3, 0x1, RZ ;  /* 0x0000000103031810 */ /* 0x000fe40007ffe0ff */
[----:B0-----:R-:W-:-:S03]  /*0260*/  ISETP.GE.AND P1, PT, R14, 0x1, PT ;  /* 0x000000010e00780c */ /* 0x001fc60003f26270 */
[----:B------:R-:W-:-:S10]  /*0270*/  @!P0 IMAD.MOV R3, RZ, RZ, -R3 ;  /* 0x000000ffff038224 */ /* 0x000fd400078e0a03 */
[----:B-1----:R-:W-:Y:S05]  /*0280*/  @!P1 BRA `(.L_x_0) ;  /* 0x0000000400dc9947 */ /* 0x002fea0003800000 */
[----:B------:R-:W-:Y:S02]  /*0290*/  ISETP.GE.AND P1, PT, R0, RZ, PT ;  /* 0x000000ff0000720c */ /* 0x000fe40003f26270 */
[-C--:B------:R-:W-:Y:S02]  /*02a0*/  ISETP.GT.U32.AND P0, PT, R5, R4.reuse, PT ;  /* 0x000000040500720c */ /* 0x080fe40003f04070 */
[----:B------:R-:W-:Y:S02]  /*02b0*/  IADD3 R5, PT, PT, R4, -R5, RZ ;  /* 0x8000000504057210 */ /* 0x000fe40007ffe0ff */
[----:B------:R-:W-:Y:S02]  /*02c0*/  ISETP.GE.U32.AND P2, PT, R14, 0x8, PT ;  /* 0x000000080e00780c */ /* 0x000fe40003f46070 */
[----:B------:R-:W-:Y:S02]  /*02d0*/  SEL R5, R5, R4, !P0 ;  /* 0x0000000405057207 */ /* 0x000fe40004000000 */
[----:B------:R-:W-:-:S02]  /*02e0*/  ISETP.NE.AND P0, PT, R15, RZ, PT ;  /* 0x000000ff0f00720c */ /* 0x000fc40003f05270 */
[----:B------:R-:W-:Y:S02]  /*02f0*/  LOP3.LUT R18, RZ, R15, RZ, 0x33, !PT ;  /* 0x0000000fff127212 */ /* 0x000fe400078e33ff */
[----:B------:R-:W-:Y:S02]  /*0300*/  @!P1 IADD3 R5, PT, PT, -R5, RZ, RZ ;  /* 0x000000ff05059210 */ /* 0x000fe40007ffe1ff */
[----:B------:R-:W-:Y:S02]  /*0310*/  LOP3.LUT R26, R14, 0x7, RZ, 0xc0, !PT ;  /* 0x000000070e1a7812 */ /* 0x000fe400078ec0ff */
[----:B------:R-:W-:Y:S02]  /*0320*/  SEL R5, R18, R5, !P0 ;  /* 0x0000000512057207 */ /* 0x000fe40004000000 */
[----:B------:R-:W-:Y:S02]  /*0330*/  ISETP.NE.AND P1, PT, R26, RZ, PT ;  /* 0x000000ff1a00720c */ /* 0x000fe40003f25270 */
[----:B------:R-:W-:Y:S01]  /*0340*/  SEL R18, R18, R3, !P0 ;  /* 0x0000000312127207 */ /* 0x000fe20004000000 */
[----:B------:R-:W-:Y:S01]  /*0350*/  IMAD R20, R5, R14, RZ ;  /* 0x0000000e05147224 */ /* 0x000fe200078e02ff */
[----:B------:R-:W-:-:S02]  /*0360*/  MOV R17, RZ ;  /* 0x000000ff00117202 */ /* 0x000fc40000000f00 */
[----:B------:R-:W-:Y:S01]  /*0370*/  MOV R25, RZ ;  /* 0x000000ff00197202 */ /* 0x000fe20000000f00 */
[----:B------:R-:W-:Y:S06]  /*0380*/  @!P2 BRA `(.L_x_1) ;  /* 0x0000000000c4a947 */ /* 0x000fec0003800000 */
[----:B------:R-:W0:Y:S01]  /*0390*/  LDCU.64 UR4, c[0x0][0x380] ;  /* 0x00007000ff0477ac */ /* 0x000e220008000a00 */
[----:B------:R-:W-:Y:S01]  /*03a0*/  LOP3.LUT R17, R14, 0x7ffffff8, RZ, 0xc0, !PT ;  /* 0x7ffffff80e117812 */ /* 0x000fe200078ec0ff */
[----:B------:R-:W-:Y:S02]  /*03b0*/  HFMA2 R25, -RZ, RZ, 0, 0 ;  /* 0x00000000ff197431 */ /* 0x000fe400000001ff */
[----:B------:R-:W-:Y:S01]  /*03c0*/  IMAD.MOV.U32 R16, RZ, RZ, R20 ;  /* 0x000000ffff107224 */ /* 0x000fe200078e0014 */
[----:B------:R-:W-:Y:S02]  /*03d0*/  MOV R22, R18 ;  /* 0x0000001200167202 */ /* 0x000fe40000000f00 */
[----:B------:R-:W-:Y:S01]  /*03e0*/  IADD3 R19, PT, PT, -R17, RZ, RZ ;  /* 0x000000ff11137210 */ /* 0x000fe20007ffe1ff */
[----:B0-----:R-:W-:-:S04]  /*03f0*/  UIADD3 UR4, UP0, UPT, UR4, 0x10, URZ ;  /* 0x0000001004047890 */ /* 0x001fc8000ff1e0ff */
[----:B------:R-:W-:-:S12]  /*0400*/  UIADD3.X UR5, UPT, UPT, URZ, UR5, URZ, UP0, !UPT ;  /* 0x00000005ff057290 */ /* 0x000fd800087fe4ff */
.L_x_2:
[----:B------:R-:W0:Y:S01]  /*0410*/  LDC.64 R12, c[0x0][0x388] ;  /* 0x0000e200ff0c7b82 */ /* 0x000e220000000a00 */
[----:B------:R-:W-:Y:S02]  /*0420*/  MOV R2, UR4 ;  /* 0x0000000400027c02 */ /* 0x000fe40008000f00 */
[----:B------:R-:W-:-:S03]  /*0430*/  MOV R3, UR5 ;  /* 0x0000000500037c02 */ /* 0x000fc60008000f00 */
[----:B------:R-:W-:-:S05]  /*0440*/  IMAD.WIDE R2, R16, 0x4, R2 ;  /* 0x0000000410027825 */ /* 0x000fca00078e0202 */
[----:B------:R-:W2:Y:S04]  /*0450*/  LDG.E R21, desc[UR6][R2.64+-0x10] ;  /* 0xfffff00602157981 */ /* 0x000ea8000c1e1900 */
[----:B------:R-:W3:Y:S04]  /*0460*/  LDG.E R23, desc[UR6][R2.64+-0xc] ;  /* 0xfffff40602177981 */ /* 0x000ee8000c1e1900 */
[----:B------:R-:W4:Y:S01]  /*0470*/  LDG.E R28, desc[UR6][R2.64+-0x8] ;  /* 0xfffff806021c7981 */ /* 0x000f22000c1e1900 */
[----:B0-----:R-:W-:-:S05]  /*0480*/  IMAD.WIDE R12, R22, 0x4, R12 ;  /* 0x00000004160c7825 */ /* 0x001fca00078e020c */
[----:B------:R0:W2:Y:S01]  /*0490*/  LDG.E R24, desc[UR6][R12.64] ;  /* 0x000000060c187981 */ /* 0x0000a2000c1e1900 */
[----:B------:R-:W-:-:S04]  /*04a0*/  IMAD.WIDE R10, R15, 0x4, R12 ;  /* 0x000000040f0a7825 */ /* 0x000fc800078e020c */
[C---:B------:R-:W-:Y:S02]  /*04b0*/  IMAD.WIDE R4, R15.reuse, 0x4, R10 ;  /* 0x000000040f047825 */ /* 0x040fe400078e020a */
[----:B------:R-:W3:Y:S02]  /*04c0*/  LDG.E R10, desc[UR6][R10.64] ;  /* 0x000000060a0a7981 */ /* 0x000ee4000c1e1900 */
[C---:B------:R-:W-:Y:S02]  /*04d0*/  IMAD.WIDE R6, R15.reuse, 0x4, R4 ;  /* 0x000000040f067825 */ /* 0x040fe400078e0204 */
[----:B------:R1:W4:Y:S02]  /*04e0*/  LDG.E R27, desc[UR6][R4.64] ;  /* 0x00000006041b7981 */ /* 0x000324000c1e1900 */
[C---:B------:R-:W-:Y:S02]  /*04f0*/  IMAD.WIDE R8, R15.reuse, 0x4, R6 ;  /* 0x000000040f087825 */ /* 0x040fe400078e0206 */
[----:B------:R-:W5:Y:S02]  /*0500*/  LDG.E R6, desc[UR6][R6.64] ;  /* 0x0000000606067981 */ /* 0x000f64000c1e1900 */
[----:B0-----:R-:W-:-:S02]  /*0510*/  IMAD.WIDE R12, R15, 0x4, R8 ;  /* 0x000000040f0c7825 */ /* 0x001fc400078e0208 */
[----:B------:R-:W5:Y:S04]  /*0520*/  LDG.E R29, desc[UR6][R8.64] ;  /* 0x00000006081d7981 */ /* 0x000f68000c1e1900 */
[----:B------:R-:W5:Y:S04]  /*0530*/  LDG.E R11, desc[UR6][R12.64] ;  /* 0x000000060c0b7981 */ /* 0x000f68000c1e1900 */
[----:B------:R-:W5:Y:S04]  /*0540*/  LDG.E R7, desc[UR6][R2.64+-0x4] ;  /* 0xfffffc0602077981 */ /* 0x000f68000c1e1900 */
[----:B------:R-:W5:Y:S04]  /*0550*/  LDG.E R8, desc[UR6][R2.64] ;  /* 0x0000000602087981 */ /* 0x000f68000c1e1900 */
[----:B------:R-:W5:Y:S01]  /*0560*/  LDG.E R9, desc[UR6][R2.64+0x8] ;  /* 0x0000080602097981 */ /* 0x000f62000c1e1900 */
[----:B--2---:R-:W-:-:S02]  /*0570*/  IMAD R21, R21, R24, R25 ;  /* 0x0000001815157224 */ /* 0x004fc400078e0219 */
[C---:B------:R-:W-:Y:S02]  /*0580*/  IMAD.WIDE R24, R15.reuse, 0x4, R12 ;  /* 0x000000040f187825 */ /* 0x040fe400078e020c */
[----:B------:R-:W2:Y:S02]  /*0590*/  LDG.E R12, desc[UR6][R2.64+0x4] ;  /* 0x00000406020c7981 */ /* 0x000ea4000c1e1900 */
[----:B-1----:R-:W-:Y:S02]  /*05a0*/  IMAD.WIDE R4, R15, 0x4, R24 ;  /* 0x000000040f047825 */ /* 0x002fe400078e0218 */
[----:B------:R0:W2:Y:S04]  /*05b0*/  LDG.E R13, desc[UR6][R2.64+0xc] ;  /* 0x00000c06020d7981 */ /* 0x0000a8000c1e1900 */
[----:B------:R-:W2:Y:S04]  /*05c0*/  LDG.E R4, desc[UR6][R4.64] ;  /* 0x0000000604047981 */ /* 0x000ea8000c1e1900 */
[----:B------:R-:W0:Y:S01]  /*05d0*/  LDG.E R2, desc[UR6][R24.64] ;  /* 0x0000000618027981 */ /* 0x000e22000c1e1900 */
[----:B---3--:R-:W-:Y:S01]  /*05e0*/  IMAD R10, R23, R10, R21 ;  /* 0x0000000a170a7224 */ /* 0x008fe200078e0215 */
[----:B------:R-:W-:-:S03]  /*05f0*/  IADD3 R19, PT, PT, R19, 0x8, RZ ;  /* 0x0000000813137810 */ /* 0x000fc60007ffe0ff */
[----:B----4-:R-:W-:Y:S01]  /*0600*/  IMAD R10, R28, R27, R10 ;  /* 0x0000001b1c0a7224 */ /* 0x010fe200078e020a */
[----:B------:R-:W-:-:S03]  /*0610*/  ISETP.NE.AND P0, PT, R19, RZ, PT ;  /* 0x000000ff1300720c */ /* 0x000fc60003f05270 */
[----:B-----5:R-:W-:-:S04]  /*0620*/  IMAD R6, R7, R6, R10 ;  /* 0x0000000607067224 */ /* 0x020fc800078e020a */
[----:B------:R-:W-:Y:S01]  /*0630*/  IMAD R6, R8, R29, R6 ;  /* 0x0000001d08067224 */ /* 0x000fe200078e0206 */
[----:B------:R-:W-:Y:S01]  /*0640*/  IADD3 R16, PT, PT, R16, 0x8, RZ ;  /* 0x0000000810107810 */ /* 0x000fe20007ffe0ff */
[----:B------:R-:W-:Y:S02]  /*0650*/  IMAD R22, R15, 0x8, R22 ;  /* 0x000000080f167824 */ /* 0x000fe400078e0216 */
[----:B--2---:R-:W-:-:S04]  /*0660*/  IMAD R6, R12, R11, R6 ;  /* 0x0000000b0c067224 */ /* 0x004fc800078e0206 */
[----:B0-----:R-:W-:-:S04]  /*0670*/  IMAD R2, R9, R2, R6 ;  /* 0x0000000209027224 */ /* 0x001fc800078e0206 */
[----:B------:R-:W-:Y:S01]  /*0680*/  IMAD R25, R13, R4, R2 ;  /* 0x000000040d197224 */ /* 0x000fe200078e0202 */
[----:B------:R-:W-:Y:S06]  /*0690*/  @P0 BRA `(.L_x_2) ;  /* 0xfffffffc005c0947 */ /* 0x000fec000383ffff */
.L_x_1:
[----:B------:R-:W-:Y:S05]  /*06a0*/  @!P1 BRA `(.L_x_0) ;  /* 0x0000000000d49947 */ /* 0x000fea0003800000 */
[----:B------:R-:W-:Y:S02]  /*06b0*/  ISETP.GE.U32.AND P0, PT, R26, 0x4, PT ;  /* 0x000000041a00780c */ /* 0x000fe40003f06070 */
[----:B------:R-:W-:-:S04]  /*06c0*/  LOP3.LUT R13, R14, 0x3, RZ, 0xc0, !PT ;  /* 0x000000030e0d7812 */ /* 0x000fc800078ec0ff */
[----:B------:R-:W-:-:S07]  /*06d0*/  ISETP.NE.AND P1, PT, R13, RZ, PT ;  /* 0x000000ff0d00720c */ /* 0x000fce0003f25270 */
[----:B------:R-:W-:Y:S06]  /*06e0*/  @!P0 BRA `(.L_x_3) ;  /* 0x0000000000588947 */ /* 0x000fec0003800000 */
[----:B------:R-:W0:Y:S01]  /*06f0*/  LDC.64 R8, c[0x0][0x388] ;  /* 0x0000e200ff087b82 */ /* 0x000e220000000a00 */
[----:B------:R-:W-:Y:S01]  /*0700*/  IMAD R7, R17, R15, R18 ;  /* 0x0000000f11077224 */ /* 0x000fe200078e0212 */
[----:B------:R-:W-:-:S06]  /*0710*/  IADD3 R5, PT, PT, R20, R17, RZ ;  /* 0x0000001114057210 */ /* 0x000fcc0007ffe0ff */
[----:B------:R-:W1:Y:S01]  /*0720*/  LDC.64 R2, c[0x0][0x380] ;  /* 0x0000e000ff027b82 */ /* 0x000e620000000a00 */
[----:B0-----:R-:W-:-:S04]  /*0730*/  IMAD.WIDE R8, R7, 0x4, R8 ;  /* 0x0000000407087825 */ /* 0x001fc800078e0208 */
[----:B------:R-:W-:Y:S02]  /*0740*/  IMAD.WIDE R10, R15, 0x4, R8 ;  /* 0x000000040f0a7825 */ /* 0x000fe400078e0208 */
[----:B------:R-:W2:Y:S02]  /*0750*/  LDG.E R8, desc[UR6][R8.64] ;  /* 0x0000000608087981 */ /* 0x000ea4000c1e1900 */
[----:B-1----:R-:W-:-:S04]  /*0760*/  IMAD.WIDE R2, R5, 0x4, R2 ;  /* 0x0000000405027825 */ /* 0x002fc800078e0202 */
[C---:B------:R-:W-:Y:S01]  /*0770*/  IMAD.WIDE R4, R15.reuse, 0x4, R10 ;  /* 0x000000040f047825 */ /* 0x040fe200078e020a */
[----:B------:R-:W2:Y:S04]  /*0780*/  LDG.E R12, desc[UR6][R2.64] ;  /* 0x00000006020c7981 */ /* 0x000ea8000c1e1900 */
[----:B------:R-:W3:Y:S01]  /*0790*/  LDG.E R10, desc[UR6][R10.64] ;  /* 0x000000060a0a7981 */ /* 0x000ee2000c1e1900 */
[----:B------:R-:W-:-:S03]  /*07a0*/  IMAD.WIDE R6, R15, 0x4, R4 ;  /* 0x000000040f067825 */ /* 0x000fc600078e0204 */
[----:B------:R-:W3:Y:S04]  /*07b0*/  LDG.E R19, desc[UR6][R2.64+0x4] ;  /* 0x0000040602137981 */ /* 0x000ee8000c1e1900 */
[----:B------:R-:W4:Y:S04]  /*07c0*/  LDG.E R16, desc[UR6][R4.64] ;  /* 0x0000000604107981 */ /* 0x000f28000c1e1900 */
[----:B------:R-:W4:Y:S04]  /*07d0*/  LDG.E R21, desc[UR6][R2.64+0x8] ;  /* 0x0000080602157981 */ /* 0x000f28000c1e1900 */
[----:B------:R-:W5:Y:S04]  /*07e0*/  LDG.E R23, desc[UR6][R2.64+0xc] ;  /* 0x00000c0602177981 */ /* 0x000f68000c1e1900 */
[----:B------:R-:W5:Y:S01]  /*07f0*/  LDG.E R6, desc[UR6][R6.64] ;  /* 0x0000000606067981 */ /* 0x000f62000c1e1900 */
[----:B------:R-:W-:Y:S01]  /*0800*/  IADD3 R17, PT, PT, R17, 0x4, RZ ;  /* 0x0000000411117810 */ /* 0x000fe20007ffe0ff */
[----:B--2---:R-:W-:-:S04]  /*0810*/  IMAD R12, R12, R8, R25 ;  /* 0x000000080c0c7224 */ /* 0x004fc800078e0219 */
[----:B---3--:R-:W-:-:S04]  /*0820*/  IMAD R12, R19, R10, R12 ;  /* 0x0000000a130c7224 */ /* 0x008fc800078e020c */
[----:B----4-:R-:W-:-:S04]  /*0830*/  IMAD R12, R21, R16, R12 ;  /* 0x00000010150c7224 */ /* 0x010fc800078e020c */
[----:B-----5:R-:W-:-:S07]  /*0840*/  IMAD R25, R23, R6, R12 ;  /* 0x0000000617197224 */ /* 0x020fce00078e020c */
.L_x_3:
[----:B------:R-:W-:Y:S05]  /*0850*/  @!P1 BRA `(.L_x_0) ;  /* 0x0000000000689947 */ /* 0x000fea0003800000 */
[----:B------:R-:W0:Y:S01]  /*0860*/  LDC.64 R8, c[0x0][0x388] ;  /* 0x0000e200ff087b82 */ /* 0x000e220000000a00 */
[----:B------:R-:W-:Y:S02]  /*0870*/  ISETP.NE.AND P0, PT, R13, 0x1, PT ;  /* 0x000000010d00780c */ /* 0x000fe40003f05270 */
[----:B------:R-:W-:-:S04]  /*0880*/  LOP3.LUT R14, R14, 0x1, RZ, 0xc0, !PT ;  /* 0x000000010e0e7812 */ /* 0x000fc800078ec0ff */
[----:B------:R-:W-:Y:S01]  /*0890*/  ISETP.NE.U32.AND P1, PT, R14, 0x1, PT ;  /* 0x000000010e00780c */ /* 0x000fe20003f25070 */
[----:B------:R-:W1:Y:S06]  /*08a0*/  LDC.64 R6, c[0x0][0x380] ;  /* 0x0000e000ff067b82 */ /* 0x000e6c0000000a00 */
[C---:B------:R-:W-:Y:S01]  /*08b0*/  @P0 IMAD R13, R17.reuse, R15, R18 ;  /* 0x0000000f110d0224 */ /* 0x040fe200078e0212 */
[----:B------:R-:W-:Y:S01]  /*08c0*/  @P0 IADD3 R11, PT, PT, R20, R17, RZ ;  /* 0x00000011140b0210 */ /* 0x000fe20007ffe0ff */
[----:B------:R-:W2:Y:S01]  /*08d0*/  LDC.64 R4, c[0x0][0x380] ;  /* 0x0000e000ff047b82 */ /* 0x000ea20000000a00 */
[----:B------:R-:W-:-:S07]  /*08e0*/  @P0 IADD3 R17, PT, PT, R17, 0x2, RZ ;  /* 0x0000000211110810 */ /* 0x000fce0007ffe0ff */
[----:B------:R-:W3:Y:S01]  /*08f0*/  LDC.64 R2, c[0x0][0x388] ;  /* 0x0000e200ff027b82 */ /* 0x000ee20000000a00 */
[----:B0-----:R-:W-:Y:S01]  /*0900*/  @P0 IMAD.WIDE R8, R13, 0x4, R8 ;  /* 0x000000040d080825 */ /* 0x001fe200078e0208 */
[----:B------:R-:W-:-:S03]  /*0910*/  @!P1 IADD3 R13, PT, PT, R20, R17, RZ ;  /* 0x00000011140d9210 */ /* 0x000fc60007ffe0ff */
[----:B------:R-:W-:Y:S01]  /*0920*/  @!P1 IMAD R17, R17, R15, R18 ;  /* 0x0000000f11119224 */ /* 0x000fe200078e0212 */
[----:B------:R-:W4:Y:S01]  /*0930*/  @P0 LDG.E R14, desc[UR6][R8.64] ;  /* 0x00000006080e0981 */ /* 0x000f22000c1e1900 */
[----:B-1----:R-:W-:-:S04]  /*0940*/  @P0 IMAD.WIDE R6, R11, 0x4, R6 ;  /* 0x000000040b060825 */ /* 0x002fc800078e0206 */
[----:B------:R-:W-:Y:S01]  /*0950*/  @P0 IMAD.WIDE R10, R15, 0x4, R8 ;  /* 0x000000040f0a0825 */ /* 0x000fe200078e0208 */
[----:B------:R-:W4:Y:S03]  /*0960*/  @P0 LDG.E R12, desc[UR6][R6.64] ;  /* 0x00000006060c0981 */ /* 0x000f26000c1e1900 */
[----:B--2---:R-:W-:Y:S01]  /*0970*/  @!P1 IMAD.WIDE R4, R13, 0x4, R4 ;  /* 0x000000040d049825 */ /* 0x004fe200078e0204 */
[----:B------:R-:W2:Y:S04]  /*0980*/  @P0 LDG.E R15, desc[UR6][R6.64+0x4] ;  /* 0x00000406060f0981 */ /* 0x000ea8000c1e1900 */
[----:B------:R-:W2:Y:S01]  /*0990*/  @P0 LDG.E R10, desc[UR6][R10.64] ;  /* 0x000000060a0a0981 */ /* 0x000ea2000c1e1900 */
[----:B---3--:R-:W-:-:S03]  /*09a0*/  @!P1 IMAD.WIDE R2, R17, 0x4, R2 ;  /* 0x0000000411029825 */ /* 0x008fc600078e0202 */
[----:B------:R-:W3:Y:S04]  /*09b0*/  @!P1 LDG.E R4, desc[UR6][R4.64] ;  /* 0x0000000604049981 */ /* 0x000ee8000c1e1900 */
[----:B------:R-:W3:Y:S01]  /*09c0*/  @!P1 LDG.E R2, desc[UR6][R2.64] ;  /* 0x0000000602029981 */ /* 0x000ee2000c1e1900 */
[----:B----4-:R-:W-:-:S04]  /*09d0*/  @P0 IMAD R12, R12, R14, R25 ;  /* 0x0000000e0c0c0224 */ /* 0x010fc800078e0219 */
[----:B--2---:R-:W-:-:S04]  /*09e0*/  @P0 IMAD R25, R15, R10, R12 ;  /* 0x0000000a0f190224 */ /* 0x004fc800078e020c */
[----:B---3--:R-:W-:-:S07]  /*09f0*/  @!P1 IMAD R25, R4, R2, R25 ;  /* 0x0000000204199224 */ /* 0x008fce00078e0219 */
.L_x_0:
[----:B------:R-:W0:Y:S02]  /*0a00*/  LDC.64 R2, c[0x0][0x390] ;  /* 0x0000e400ff027b82 */ /* 0x000e240000000a00 */
[----:B0-----:R-:W-:-:S05]  /*0a10*/  IMAD.WIDE R2, R0, 0x4, R2 ;  /* 0x0000000400027825 */ /* 0x001fca00078e0202 */
[----:B------:R-:W-:Y:S01]  /*0a20*/  STG.E desc[UR6][R2.64], R25 ;  /* 0x0000001902007986 */ /* 0x000fe2000c101906 */
[----:B------:R-:W-:Y:S05]  /*0a30*/  EXIT ;  /* 0x000000000000794d */ /* 0x000fea0003800000 */
.L_x_4:
[----:B------:R-:W-:-:S00]  /*0a40*/  BRA `(.L_x_4) ;  /* 0xfffffffc00fc7947 */ /* 0x000fc0000383ffff */
[----:B------:R-:W-:-:S00]  /*0a50*/  NOP ;  /* 0x0000000000007918 */ /* 0x000fc00000000000 */
        /* <DEDUP_REMOVED lines=10> */
.L_x_5:


//--------------------- .nv.shared.reserved.0     --------------------------
	.section	.nv.shared.reserved.0,"aw",@nobits
	.weak		__nv_reservedSMEM_offset_0_alias
	.size		__nv_reservedSMEM_offset_0_alias, 0, 64
	.other		__nv_reservedSMEM_offset_0_alias,@"STO_CUDA_RESERVED_SHARED STV_DEFAULT"
__nv_reservedSMEM_offset_0_alias:
	.zero		0
	.zero		64


//--------------------- .nv.constant0._Z14multiplicationPiS_S_iiii --------------------------
	.section	.nv.constant0._Z14multiplicationPiS_S_iiii,"a",@progbits
	.sectionflags	@""
	.align	4
.nv.constant0._Z14multiplicationPiS_S_iiii:
	.zero		936


//--------------------- SYMBOLS --------------------------

	.type		.nv.reservedSmem.offset0,@object
	.size		.nv.reservedSmem.offset0,0x4
